//
// Generated by NVIDIA NVVM Compiler
//
// Compiler Build ID: CL-36424714
// Cuda compilation tools, release 13.0, V13.0.88
// Based on NVVM 20.0.0
//

.version 9.0
.target sm_100
.address_size 64

	// .globl	_Z9EvenPhasePii

.visible .entry _Z9EvenPhasePii(
	.param .u64 .ptr .align 1 _Z9EvenPhasePii_param_0,
	.param .u32 _Z9EvenPhasePii_param_1
)
{
	.reg .pred 	%p<3>;
	.reg .b32 	%r<12>;
	.reg .b64 	%rd<5>;

	ld.param.u64 	%rd2, [_Z9EvenPhasePii_param_0];
	ld.param.u32 	%r4, [_Z9EvenPhasePii_param_1];
	mov.u32 	%r5, %ctaid.x;
	mov.u32 	%r6, %ntid.x;
	mov.u32 	%r7, %tid.x;
	mad.lo.s32 	%r1, %r5, %r6, %r7;
	shr.u32 	%r8, %r4, 31;
	add.s32 	%r9, %r4, %r8;
	shr.s32 	%r10, %r9, 1;
	setp.ge.s32 	%p1, %r1, %r10;
	@%p1 bra 	$L__BB0_3;
	cvta.to.global.u64 	%rd3, %rd2;
	shl.b32 	%r11, %r1, 1;
	mul.wide.s32 	%rd4, %r11, 4;
	add.s64 	%rd1, %rd3, %rd4;
	ld.global.u32 	%r2, [%rd1];
	ld.global.u32 	%r3, [%rd1+4];
	setp.le.s32 	%p2, %r2, %r3;
	@%p2 bra 	$L__BB0_3;
	st.global.u32 	[%rd1], %r3;
	st.global.u32 	[%rd1+4], %r2;
$L__BB0_3:
	ret;

}
	// .globl	_Z8OddPhasePii
.visible .entry _Z8OddPhasePii(
	.param .u64 .ptr .align 1 _Z8OddPhasePii_param_0,
	.param .u32 _Z8OddPhasePii_param_1
)
{
	.reg .pred 	%p<3>;
	.reg .b32 	%r<13>;
	.reg .b64 	%rd<5>;

	ld.param.u64 	%rd2, [_Z8OddPhasePii_param_0];
	ld.param.u32 	%r4, [_Z8OddPhasePii_param_1];
	mov.u32 	%r5, %ctaid.x;
	mov.u32 	%r6, %ntid.x;
	mov.u32 	%r7, %tid.x;
	mad.lo.s32 	%r1, %r5, %r6, %r7;
	shr.u32 	%r8, %r4, 31;
	add.s32 	%r9, %r4, %r8;
	shr.s32 	%r10, %r9, 1;
	add.s32 	%r11, %r10, -1;
	setp.ge.s32 	%p1, %r1, %r11;
	@%p1 bra 	$L__BB1_3;
	cvta.to.global.u64 	%rd3, %rd2;
	shl.b32 	%r12, %r1, 1;
	mul.wide.s32 	%rd4, %r12, 4;
	add.s64 	%rd1, %rd3, %rd4;
	ld.global.u32 	%r2, [%rd1+4];
	ld.global.u32 	%r3, [%rd1+8];
	setp.le.s32 	%p2, %r2, %r3;
	@%p2 bra 	$L__BB1_3;
	st.global.u32 	[%rd1+4], %r3;
	st.global.u32 	[%rd1+8], %r2;
$L__BB1_3:
	ret;

}


// ===== COMPILED SASS (sm_100) =====

	.target	sm_100

	.elftype	@"ET_EXEC"


//--------------------- .note.nv.tkinfo           --------------------------
	.section	.note.nv.tkinfo,"",@"SHT_NOTE"
	.sectionflags	@"SHF_NOTE_NV_TKINFO"
	.tkinfo
        /*0018*/ 	.word	0x00000002
        /*0030*/ 	.string	""
        /*0030*/ 	.string	"ptxas"
        /*0030*/ 	.string	"Cuda compilation tools, release 13.0, V13.0.88"
        /*0030*/ 	.string	"Build cuda_13.0.r13.0/compiler.36424714_0"
        /*0030*/ 	.string	"-arch sm_100 -m 64 "



//--------------------- .note.nv.cuinfo           --------------------------
	.section	.note.nv.cuinfo,"",@"SHT_NOTE"
	.sectionflags	@"SHF_NOTE_NV_CUINFO"
        /*0018*/ 	.short	0x0002
        /*001a*/ 	.short	0x0064
        /*001c*/ 	.short	0x0082
	.zero		2


//--------------------- .nv.info                  --------------------------
	.section	.nv.info,"",@"SHT_CUDA_INFO"
	.align	4


	//----- nvinfo : EIATTR_REGCOUNT
	.align		4
        /*0000*/ 	.byte	0x04, 0x2f
        /*0002*/ 	.short	(.L_1 - .L_0)
	.align		4
.L_0:
        /*0004*/ 	.word	index@(_Z9EvenPhasePii)
        /*0008*/ 	.word	0x00000008


	//----- nvinfo : EIATTR_FRAME_SIZE
	.align		4
.L_1:
        /*000c*/ 	.byte	0x04, 0x11
        /*000e*/ 	.short	(.L_3 - .L_2)
	.align		4
.L_2:
        /*0010*/ 	.word	index@(_Z9EvenPhasePii)
        /*0014*/ 	.word	0x00000000


	//----- nvinfo : EIATTR_REGCOUNT
	.align		4
.L_3:
        /*0018*/ 	.byte	0x04, 0x2f
        /*001a*/ 	.short	(.L_5 - .L_4)
	.align		4
.L_4:
        /*001c*/ 	.word	index@(_Z8OddPhasePii)
        /*0020*/ 	.word	0x00000008


	//----- nvinfo : EIATTR_FRAME_SIZE
	.align		4
.L_5:
        /*0024*/ 	.byte	0x04, 0x11
        /*0026*/ 	.short	(.L_7 - .L_6)
	.align		4
.L_6:
        /*0028*/ 	.word	index@(_Z8OddPhasePii)
        /*002c*/ 	.word	0x00000000


	//----- nvinfo : EIATTR_MIN_STACK_SIZE
	.align		4
.L_7:
        /*0030*/ 	.byte	0x04, 0x12
        /*0032*/ 	.short	(.L_9 - .L_8)
	.align		4
.L_8:
        /*0034*/ 	.word	index@(_Z8OddPhasePii)
        /*0038*/ 	.word	0x00000000


	//----- nvinfo : EIATTR_MIN_STACK_SIZE
	.align		4
.L_9:
        /*003c*/ 	.byte	0x04, 0x12
        /*003e*/ 	.short	(.L_11 - .L_10)
	.align		4
.L_10:
        /*0040*/ 	.word	index@(_Z9EvenPhasePii)
        /*0044*/ 	.word	0x00000000
.L_11:


//--------------------- .nv.compat                --------------------------
	.section	.nv.compat,"",@"SHT_CUDA_COMPAT_INFO"
	.align	4
        /*0000*/ 	.byte	0x02, 0x09, 0x00, 0x00, 0x02, 0x02, 0x01, 0x00, 0x02, 0x05, 0x05, 0x00, 0x03, 0x07, 0x01, 0x01
        /*0010*/ 	.byte	0x02, 0x03, 0x00, 0x00, 0x02, 0x06, 0x01, 0x00, 0x04, 0x0b, 0x08, 0x00, 0x09, 0x00, 0x00, 0x00
        /*0020*/ 	.byte	0x00, 0x00, 0x00, 0x00


//--------------------- .nv.info._Z8OddPhasePii   --------------------------
	.section	.nv.info._Z8OddPhasePii,"",@"SHT_CUDA_INFO"
	.sectionflags	@""
	.align	4


	//----- nvinfo : EIATTR_CUDA_API_VERSION
	.align		4
        /*0000*/ 	.byte	0x04, 0x37
        /*0002*/ 	.short	(.L_13 - .L_12)
.L_12:
        /*0004*/ 	.word	0x00000082


	//----- nvinfo : EIATTR_KPARAM_INFO
	.align		4
.L_13:
        /*0008*/ 	.byte	0x04, 0x17
        /*000a*/ 	.short	(.L_15 - .L_14)
.L_14:
        /*000c*/ 	.word	0x00000000
        /*0010*/ 	.short	0x0001
        /*0012*/ 	.short	0x0008
        /*0014*/ 	.byte	0x00, 0xf0, 0x11, 0x00


	//----- nvinfo : EIATTR_KPARAM_INFO
	.align		4
.L_15:
        /*0018*/ 	.byte	0x04, 0x17
        /*001a*/ 	.short	(.L_17 - .L_16)
.L_16:
        /*001c*/ 	.word	0x00000000
        /*0020*/ 	.short	0x0000
        /*0022*/ 	.short	0x0000
        /*0024*/ 	.byte	0x00, 0xf5, 0x21, 0x00


	//----- nvinfo : EIATTR_SPARSE_MMA_MASK
	.align		4
.L_17:
        /*0028*/ 	.byte	0x03, 0x50
        /*002a*/ 	.short	0x0000


	//----- nvinfo : EIATTR_MAXREG_COUNT
	.align		4
        /*002c*/ 	.byte	0x03, 0x1b
        /*002e*/ 	.short	0x00ff


	//----- nvinfo : EIATTR_MERCURY_ISA_VERSION
	.align		4
        /*0030*/ 	.byte	0x03, 0x5f
        /*0032*/ 	.short	0x0101


	//----- nvinfo : EIATTR_VRC_CTA_INIT_COUNT
	.align		4
        /*0034*/ 	.byte	0x02, 0x4a
	.zero		1
	.zero		1


	//----- nvinfo : EIATTR_EXIT_INSTR_OFFSETS
	.align		4
        /*0038*/ 	.byte	0x04, 0x1c
        /*003a*/ 	.short	(.L_19 - .L_18)


	//   ....[0]....
.L_18:
        /*003c*/ 	.word	0x00000090


	//   ....[1]....
        /*0040*/ 	.word	0x00000110


	//   ....[2]....
        /*0044*/ 	.word	0x00000140


	//----- nvinfo : EIATTR_CBANK_PARAM_SIZE
	.align		4
.L_19:
        /*0048*/ 	.byte	0x03, 0x19
        /*004a*/ 	.short	0x000c


	//----- nvinfo : EIATTR_PARAM_CBANK
	.align		4
        /*004c*/ 	.byte	0x04, 0x0a
        /*004e*/ 	.short	(.L_21 - .L_20)
	.align		4
.L_20:
        /*0050*/ 	.word	index@(.nv.constant0._Z8OddPhasePii)
        /*0054*/ 	.short	0x0380
        /*0056*/ 	.short	0x000c


	//----- nvinfo : EIATTR_SW_WAR
	.align		4
.L_21:
        /*0058*/ 	.byte	0x04, 0x36
        /*005a*/ 	.short	(.L_23 - .L_22)
.L_22:
        /*005c*/ 	.word	0x00000008
.L_23:


//--------------------- .nv.info._Z9EvenPhasePii  --------------------------
	.section	.nv.info._Z9EvenPhasePii,"",@"SHT_CUDA_INFO"
	.sectionflags	@""
	.align	4


	//----- nvinfo : EIATTR_CUDA_API_VERSION
	.align		4
        /*0000*/ 	.byte	0x04, 0x37
        /*0002*/ 	.short	(.L_25 - .L_24)
.L_24:
        /*0004*/ 	.word	0x00000082


	//----- nvinfo : EIATTR_KPARAM_INFO
	.align		4
.L_25:
        /*0008*/ 	.byte	0x04, 0x17
        /*000a*/ 	.short	(.L_27 - .L_26)
.L_26:
        /*000c*/ 	.word	0x00000000
        /*0010*/ 	.short	0x0001
        /*0012*/ 	.short	0x0008
        /*0014*/ 	.byte	0x00, 0xf0, 0x11, 0x00


	//----- nvinfo : EIATTR_KPARAM_INFO
	.align		4
.L_27:
        /*0018*/ 	.byte	0x04, 0x17
        /*001a*/ 	.short	(.L_29 - .L_28)
.L_28:
        /*001c*/ 	.word	0x00000000
        /*0020*/ 	.short	0x0000
        /*0022*/ 	.short	0x0000
        /*0024*/ 	.byte	0x00, 0xf5, 0x21, 0x00


	//----- nvinfo : EIATTR_SPARSE_MMA_MASK
	.align		4
.L_29:
        /*0028*/ 	.byte	0x03, 0x50
        /*002a*/ 	.short	0x0000


	//----- nvinfo : EIATTR_MAXREG_COUNT
	.align		4
        /*002c*/ 	.byte	0x03, 0x1b
        /*002e*/ 	.short	0x00ff


	//----- nvinfo : EIATTR_MERCURY_ISA_VERSION
	.align		4
        /*0030*/ 	.byte	0x03, 0x5f
        /*0032*/ 	.short	0x0101


	//----- nvinfo : EIATTR_VRC_CTA_INIT_COUNT
	.align		4
        /*0034*/ 	.byte	0x02, 0x4a
	.zero		1
	.zero		1


	//----- nvinfo : EIATTR_EXIT_INSTR_OFFSETS
	.align		4
        /*0038*/ 	.byte	0x04, 0x1c
        /*003a*/ 	.short	(.L_31 - .L_30)


	//   ....[0]....
.L_30:
        /*003c*/ 	.word	0x00000090


	//   ....[1]....
        /*0040*/ 	.word	0x00000110


	//   ....[2]....
        /*0044*/ 	.word	0x00000140


	//----- nvinfo : EIATTR_CBANK_PARAM_SIZE
	.align		4
.L_31:
        /*0048*/ 	.byte	0x03, 0x19
        /*004a*/ 	.short	0x000c


	//----- nvinfo : EIATTR_PARAM_CBANK
	.align		4
        /*004c*/ 	.byte	0x04, 0x0a
        /*004e*/ 	.short	(.L_33 - .L_32)
	.align		4
.L_32:
        /*0050*/ 	.word	index@(.nv.constant0._Z9EvenPhasePii)
        /*0054*/ 	.short	0x0380
        /*0056*/ 	.short	0x000c


	//----- nvinfo : EIATTR_SW_WAR
	.align		4
.L_33:
        /*0058*/ 	.byte	0x04, 0x36
        /*005a*/ 	.short	(.L_35 - .L_34)
.L_34:
        /*005c*/ 	.word	0x00000008
.L_35:


//--------------------- .nv.callgraph             --------------------------
	.section	.nv.callgraph,"",@"SHT_CUDA_CALLGRAPH"
	.align	4
	.sectionentsize	8
	.align		4
        /*0000*/ 	.word	0x00000000
	.align		4
        /*0004*/ 	.word	0xffffffff
	.align		4
        /*0008*/ 	.word	0x00000000
	.align		4
        /*000c*/ 	.word	0xfffffffe
	.align		4
        /*0010*/ 	.word	0x00000000
	.align		4
        /*0014*/ 	.word	0xfffffffd
	.align		4
        /*0018*/ 	.word	0x00000000
	.align		4
        /*001c*/ 	.word	0xfffffffc


//--------------------- .text._Z8OddPhasePii      --------------------------
	.section	.text._Z8OddPhasePii,"ax",@progbits
	.align	128
        .global         _Z8OddPhasePii
        .type           _Z8OddPhasePii,@function
        .size           _Z8OddPhasePii,(.L_x_2 - _Z8OddPhasePii)
        .other          _Z8OddPhasePii,@"STO_CUDA_ENTRY STV_DEFAULT"
_Z8OddPhasePii:
.text._Z8OddPhasePii:
[----:B------:R-:W-:Y:S01]  /*0000*/  LDC R1, c[0x0][0x37c] ;  /* 0x0000df00ff017b82 */ /* 0x000fe20000000800 */
[----:B------:R-:W0:Y:S07]  /*0010*/  S2R R3, SR_TID.X ;  /* 0x0000000000037919 */ /* 0x000e2e0000002100 */
[----:B------:R-:W0:Y:S01]  /*0020*/  S2UR UR5, SR_CTAID.X ;  /* 0x00000000000579c3 */ /* 0x000e220000002500 */
[----:B------:R-:W1:Y:S07]  /*0030*/  LDCU UR4, c[0x0][0x388] ;  /* 0x00007100ff0477ac */ /* 0x000e6e0008000800 */
[----:B------:R-:W0:Y:S01]  /*0040*/  LDC R0, c[0x0][0x360] ;  /* 0x0000d800ff007b82 */ /* 0x000e220000000800 */
[----:B-1----:R-:W-:-:S04]  /*0050*/  ULEA.HI UR4, UR4, UR4, URZ, 0x1 ;  /* 0x0000000404047291 */ /* 0x002fc8000f8f08ff */
[----:B------:R-:W-:Y:S01]  /*0060*/  ULEA.HI.SX32 UR4, UR4, 0xffffffff, 0x1f ;  /* 0xffffffff04047891 */ /* 0x000fe2000f8ffaff */
[----:B0-----:R-:W-:-:S05]  /*0070*/  IMAD R0, R0, UR5, R3 ;  /* 0x0000000500007c24 */ /* 0x001fca000f8e0203 */
[----:B------:R-:W-:-:S13]  /*0080*/  ISETP.GE.AND P0, PT, R0, UR4, PT ;  /* 0x0000000400007c0c */ /* 0x000fda000bf06270 */
[----:B------:R-:W-:Y:S05]  /*0090*/  @P0 EXIT ;  /* 0x000000000000094d */ /* 0x000fea0003800000 */
[----:B------:R-:W0:Y:S01]  /*00a0*/  LDC.64 R2, c[0x0][0x380] ;  /* 0x0000e000ff027b82 */ /* 0x000e220000000a00 */
[----:B------:R-:W1:Y:S01]  /*00b0*/  LDCU.64 UR4, c[0x0][0x358] ;  /* 0x00006b00ff0477ac */ /* 0x000e620008000a00 */
[----:B------:R-:W-:-:S05]  /*00c0*/  SHF.L.U32 R5, R0, 0x1, RZ ;  /* 0x0000000100057819 */ /* 0x000fca00000006ff */
[----:B0-----:R-:W-:-:S05]  /*00d0*/  IMAD.WIDE R2, R5, 0x4, R2 ;  /* 0x0000000405027825 */ /* 0x001fca00078e0202 */
[----:B-1----:R-:W2:Y:S04]  /*00e0*/  LDG.E R5, desc[UR4][R2.64+0x4] ;  /* 0x0000040402057981 */ /* 0x002ea8000c1e1900 */
[----:B------:R-:W2:Y:S02]  /*00f0*/  LDG.E R0, desc[UR4][R2.64+0x8] ;  /* 0x0000080402007981 */ /* 0x000ea4000c1e1900 */
[----:B--2---:R-:W-:-:S13]  /*0100*/  ISETP.GT.AND P0, PT, R5, R0, PT ;  /* 0x000000000500720c */ /* 0x004fda0003f04270 */
[----:B------:R-:W-:Y:S05]  /*0110*/  @!P0 EXIT ;  /* 0x000000000000894d */ /* 0x000fea0003800000 */
[----:B------:R-:W-:Y:S04]  /*0120*/  STG.E desc[UR4][R2.64+0x4], R0 ;  /* 0x0000040002007986 */ /* 0x000fe8000c101904 */
[----:B------:R-:W-:Y:S01]  /*0130*/  STG.E desc[UR4][R2.64+0x8], R5 ;  /* 0x0000080502007986 */ /* 0x000fe2000c101904 */
[----:B------:R-:W-:Y:S05]  /*0140*/  EXIT ;  /* 0x000000000000794d */ /* 0x000fea0003800000 */
.L_x_0:
[----:B------:R-:W-:-:S00]  /*0150*/  BRA `(.L_x_0) ;  /* 0xfffffffc00fc7947 */ /* 0x000fc0000383ffff */
[----:B------:R-:W-:-:S00]  /*0160*/  NOP ;  /* 0x0000000000007918 */ /* 0x000fc00000000000 */
        /* <DEDUP_REMOVED lines=9> */
.L_x_2:


//--------------------- .text._Z9EvenPhasePii     --------------------------
	.section	.text._Z9EvenPhasePii,"ax",@progbits
	.align	128
        .global         _Z9EvenPhasePii
        .type           _Z9EvenPhasePii,@function
        .size           _Z9EvenPhasePii,(.L_x_3 - _Z9EvenPhasePii)
        .other          _Z9EvenPhasePii,@"STO_CUDA_ENTRY STV_DEFAULT"
_Z9EvenPhasePii:
.text._Z9EvenPhasePii:
[----:B------:R-:W-:Y:S01]  /*0000*/  LDC R1, c[0x0][0x37c] ;  /* 0x0000df00ff017b82 */ /* 0x000fe20000000800 */
[----:B------:R-:W0:Y:S07]  /*0010*/  S2R R3, SR_TID.X ;  /* 0x0000000000037919 */ /* 0x000e2e0000002100 */
[----:B------:R-:W0:Y:S01]  /*0020*/  S2UR UR5, SR_CTAID.X ;  /* 0x00000000000579c3 */ /* 0x000e220000002500 */
[----:B------:R-:W1:Y:S07]  /*0030*/  LDCU UR4, c[0x0][0x388] ;  /* 0x00007100ff0477ac */ /* 0x000e6e0008000800 */
[----:B------:R-:W0:Y:S01]  /*0040*/  LDC R0, c[0x0][0x360] ;  /* 0x0000d800ff007b82 */ /* 0x000e220000000800 */
[----:B-1----:R-:W-:-:S04]  /*0050*/  ULEA.HI UR4, UR4, UR4, URZ, 0x1 ;  /* 0x0000000404047291 */ /* 0x002fc8000f8f08ff */
[----:B------:R-:W-:Y:S01]  /*0060*/  USHF.R.S32.HI UR4, URZ, 0x1, UR4 ;  /* 0x00000001ff047899 */ /* 0x000fe20008011404 */
        /* <DEDUP_REMOVED lines=14> */
.L_x_1:
        /* <DEDUP_REMOVED lines=11> */
.L_x_3:


//--------------------- .nv.shared.reserved.0     --------------------------
	.section	.nv.shared.reserved.0,"aw",@nobits
	.weak		__nv_reservedSMEM_offset_0_alias
	.size		__nv_reservedSMEM_offset_0_alias, 0, 64
	.other		__nv_reservedSMEM_offset_0_alias,@"STO_CUDA_RESERVED_SHARED STV_DEFAULT"
__nv_reservedSMEM_offset_0_alias:
	.zero		0
	.zero		64


//--------------------- .nv.constant0._Z8OddPhasePii --------------------------
	.section	.nv.constant0._Z8OddPhasePii,"a",@progbits
	.sectionflags	@""
	.align	4
.nv.constant0._Z8OddPhasePii:
	.zero		908


//--------------------- .nv.constant0._Z9EvenPhasePii --------------------------
	.section	.nv.constant0._Z9EvenPhasePii,"a",@progbits
	.sectionflags	@""
	.align	4
.nv.constant0._Z9EvenPhasePii:
	.zero		908


//--------------------- SYMBOLS --------------------------

	.type		.nv.reservedSmem.offset0,@object
	.size		.nv.reservedSmem.offset0,0x4
